//
// Generated by NVIDIA NVVM Compiler
//
// Compiler Build ID: CL-36424714
// Cuda compilation tools, release 13.0, V13.0.88
// Based on NVVM 20.0.0
//

.version 9.0
.target sm_100
.address_size 64

	// .globl	_Z9reductionPfS_i
// _ZZ9reductionPfS_iE10smem_array has been demoted

.visible .entry _Z9reductionPfS_i(
	.param .u64 .ptr .align 1 _Z9reductionPfS_i_param_0,
	.param .u64 .ptr .align 1 _Z9reductionPfS_i_param_1,
	.param .u32 _Z9reductionPfS_i_param_2
)
{
	.reg .pred 	%p<6>;
	.reg .b32 	%r<15>;
	.reg .b32 	%f<6>;
	.reg .b64 	%rd<9>;
	// demoted variable
	.shared .align 4 .b8 _ZZ9reductionPfS_iE10smem_array[4096];
	ld.param.u64 	%rd1, [_Z9reductionPfS_i_param_0];
	ld.param.u64 	%rd2, [_Z9reductionPfS_i_param_1];
	ld.param.u32 	%r8, [_Z9reductionPfS_i_param_2];
	mov.u32 	%r1, %tid.x;
	mov.u32 	%r2, %ctaid.x;
	mov.u32 	%r14, %ntid.x;
	mad.lo.s32 	%r4, %r2, %r14, %r1;
	setp.ge.s32 	%p1, %r4, %r8;
	shl.b32 	%r9, %r1, 2;
	mov.u32 	%r10, _ZZ9reductionPfS_iE10smem_array;
	add.s32 	%r5, %r10, %r9;
	@%p1 bra 	$L__BB0_2;
	cvta.to.global.u64 	%rd3, %rd1;
	mul.wide.s32 	%rd4, %r4, 4;
	add.s64 	%rd5, %rd3, %rd4;
	ld.global.f32 	%f1, [%rd5];
	st.shared.f32 	[%r5], %f1;
	bra.uni 	$L__BB0_3;
$L__BB0_2:
	mov.b32 	%r11, 0;
	st.shared.u32 	[%r5], %r11;
$L__BB0_3:
	setp.lt.u32 	%p2, %r14, 2;
	@%p2 bra 	$L__BB0_7;
$L__BB0_4:
	shr.u32 	%r7, %r14, 1;
	bar.sync 	0;
	setp.ge.u32 	%p3, %r1, %r7;
	@%p3 bra 	$L__BB0_6;
	shl.b32 	%r12, %r7, 2;
	add.s32 	%r13, %r5, %r12;
	ld.shared.f32 	%f2, [%r13];
	ld.shared.f32 	%f3, [%r5];
	add.f32 	%f4, %f2, %f3;
	st.shared.f32 	[%r5], %f4;
$L__BB0_6:
	setp.gt.u32 	%p4, %r14, 3;
	mov.u32 	%r14, %r7;
	@%p4 bra 	$L__BB0_4;
$L__BB0_7:
	setp.ne.s32 	%p5, %r1, 0;
	@%p5 bra 	$L__BB0_9;
	ld.shared.f32 	%f5, [_ZZ9reductionPfS_iE10smem_array];
	cvta.to.global.u64 	%rd6, %rd2;
	mul.wide.u32 	%rd7, %r2, 4;
	add.s64 	%rd8, %rd6, %rd7;
	st.global.f32 	[%rd8], %f5;
$L__BB0_9:
	ret;

}


// ===== COMPILED SASS (sm_100) =====

	.target	sm_100

	.elftype	@"ET_EXEC"


//--------------------- .note.nv.tkinfo           --------------------------
	.section	.note.nv.tkinfo,"",@"SHT_NOTE"
	.sectionflags	@"SHF_NOTE_NV_TKINFO"
	.tkinfo
        /*0018*/ 	.word	0x00000002
        /*0030*/ 	.string	""
        /*0030*/ 	.string	"ptxas"
        /*0030*/ 	.string	"Cuda compilation tools, release 13.0, V13.0.88"
        /*0030*/ 	.string	"Build cuda_13.0.r13.0/compiler.36424714_0"
        /*0030*/ 	.string	"-arch sm_100 -m 64 "



//--------------------- .note.nv.cuinfo           --------------------------
	.section	.note.nv.cuinfo,"",@"SHT_NOTE"
	.sectionflags	@"SHF_NOTE_NV_CUINFO"
        /*0018*/ 	.short	0x0002
        /*001a*/ 	.short	0x0064
        /*001c*/ 	.short	0x0082
	.zero		2


//--------------------- .nv.info                  --------------------------
	.section	.nv.info,"",@"SHT_CUDA_INFO"
	.align	4


	//----- nvinfo : EIATTR_REGCOUNT
	.align		4
        /*0000*/ 	.byte	0x04, 0x2f
        /*0002*/ 	.short	(.L_1 - .L_0)
	.align		4
.L_0:
        /*0004*/ 	.word	index@(_Z9reductionPfS_i)
        /*0008*/ 	.word	0x0000000a


	//----- nvinfo : EIATTR_FRAME_SIZE
	.align		4
.L_1:
        /*000c*/ 	.byte	0x04, 0x11
        /*000e*/ 	.short	(.L_3 - .L_2)
	.align		4
.L_2:
        /*0010*/ 	.word	index@(_Z9reductionPfS_i)
        /*0014*/ 	.word	0x00000000


	//----- nvinfo : EIATTR_MIN_STACK_SIZE
	.align		4
.L_3:
        /*0018*/ 	.byte	0x04, 0x12
        /*001a*/ 	.short	(.L_5 - .L_4)
	.align		4
.L_4:
        /*001c*/ 	.word	index@(_Z9reductionPfS_i)
        /*0020*/ 	.word	0x00000000
.L_5:


//--------------------- .nv.compat                --------------------------
	.section	.nv.compat,"",@"SHT_CUDA_COMPAT_INFO"
	.align	4
        /*0000*/ 	.byte	0x02, 0x09, 0x00, 0x00, 0x02, 0x02, 0x01, 0x00, 0x02, 0x05, 0x05, 0x00, 0x03, 0x07, 0x01, 0x01
        /*0010*/ 	.byte	0x02, 0x03, 0x00, 0x00, 0x02, 0x06, 0x01, 0x00, 0x04, 0x0b, 0x08, 0x00, 0x09, 0x00, 0x00, 0x00
        /*0020*/ 	.byte	0x00, 0x00, 0x00, 0x00


//--------------------- .nv.info._Z9reductionPfS_i --------------------------
	.section	.nv.info._Z9reductionPfS_i,"",@"SHT_CUDA_INFO"
	.sectionflags	@""
	.align	4


	//----- nvinfo : EIATTR_CUDA_API_VERSION
	.align		4
        /*0000*/ 	.byte	0x04, 0x37
        /*0002*/ 	.short	(.L_7 - .L_6)
.L_6:
        /*0004*/ 	.word	0x00000082


	//----- nvinfo : EIATTR_KPARAM_INFO
	.align		4
.L_7:
        /*0008*/ 	.byte	0x04, 0x17
        /*000a*/ 	.short	(.L_9 - .L_8)
.L_8:
        /*000c*/ 	.word	0x00000000
        /*0010*/ 	.short	0x0002
        /*0012*/ 	.short	0x0010
        /*0014*/ 	.byte	0x00, 0xf0, 0x11, 0x00


	//----- nvinfo : EIATTR_KPARAM_INFO
	.align		4
.L_9:
        /*0018*/ 	.byte	0x04, 0x17
        /*001a*/ 	.short	(.L_11 - .L_10)
.L_10:
        /*001c*/ 	.word	0x00000000
        /*0020*/ 	.short	0x0001
        /*0022*/ 	.short	0x0008
        /*0024*/ 	.byte	0x00, 0xf5, 0x21, 0x00


	//----- nvinfo : EIATTR_KPARAM_INFO
	.align		4
.L_11:
        /*0028*/ 	.byte	0x04, 0x17
        /*002a*/ 	.short	(.L_13 - .L_12)
.L_12:
        /*002c*/ 	.word	0x00000000
        /*0030*/ 	.short	0x0000
        /*0032*/ 	.short	0x0000
        /*0034*/ 	.byte	0x00, 0xf5, 0x21, 0x00


	//----- nvinfo : EIATTR_SPARSE_MMA_MASK
	.align		4
.L_13:
        /*0038*/ 	.byte	0x03, 0x50
        /*003a*/ 	.short	0x0000


	//----- nvinfo : EIATTR_MAXREG_COUNT
	.align		4
        /*003c*/ 	.byte	0x03, 0x1b
        /*003e*/ 	.short	0x00ff


	//----- nvinfo : EIATTR_NUM_BARRIERS
	.align		4
        /*0040*/ 	.byte	0x02, 0x4c
        /*0042*/ 	.byte	0x01
	.zero		1


	//----- nvinfo : EIATTR_MERCURY_ISA_VERSION
	.align		4
        /*0044*/ 	.byte	0x03, 0x5f
        /*0046*/ 	.short	0x0101


	//----- nvinfo : EIATTR_VRC_CTA_INIT_COUNT
	.align		4
        /*0048*/ 	.byte	0x02, 0x4a
	.zero		1
	.zero		1


	//----- nvinfo : EIATTR_EXIT_INSTR_OFFSETS
	.align		4
        /*004c*/ 	.byte	0x04, 0x1c
        /*004e*/ 	.short	(.L_15 - .L_14)


	//   ....[0]....
.L_14:
        /*0050*/ 	.word	0x00000200


	//   ....[1]....
        /*0054*/ 	.word	0x00000280


	//----- nvinfo : EIATTR_CBANK_PARAM_SIZE
	.align		4
.L_15:
        /*0058*/ 	.byte	0x03, 0x19
        /*005a*/ 	.short	0x0014


	//----- nvinfo : EIATTR_PARAM_CBANK
	.align		4
        /*005c*/ 	.byte	0x04, 0x0a
        /*005e*/ 	.short	(.L_17 - .L_16)
	.align		4
.L_16:
        /*0060*/ 	.word	index@(.nv.constant0._Z9reductionPfS_i)
        /*0064*/ 	.short	0x0380
        /*0066*/ 	.short	0x0014


	//----- nvinfo : EIATTR_SW_WAR
	.align		4
.L_17:
        /*0068*/ 	.byte	0x04, 0x36
        /*006a*/ 	.short	(.L_19 - .L_18)
.L_18:
        /*006c*/ 	.word	0x00000008
.L_19:


//--------------------- .nv.callgraph             --------------------------
	.section	.nv.callgraph,"",@"SHT_CUDA_CALLGRAPH"
	.align	4
	.sectionentsize	8
	.align		4
        /*0000*/ 	.word	0x00000000
	.align		4
        /*0004*/ 	.word	0xffffffff
	.align		4
        /*0008*/ 	.word	0x00000000
	.align		4
        /*000c*/ 	.word	0xfffffffe
	.align		4
        /*0010*/ 	.word	0x00000000
	.align		4
        /*0014*/ 	.word	0xfffffffd
	.align		4
        /*0018*/ 	.word	0x00000000
	.align		4
        /*001c*/ 	.word	0xfffffffc


//--------------------- .text._Z9reductionPfS_i   --------------------------
	.section	.text._Z9reductionPfS_i,"ax",@progbits
	.align	128
        .global         _Z9reductionPfS_i
        .type           _Z9reductionPfS_i,@function
        .size           _Z9reductionPfS_i,(.L_x_3 - _Z9reductionPfS_i)
        .other          _Z9reductionPfS_i,@"STO_CUDA_ENTRY STV_DEFAULT"
_Z9reductionPfS_i:
.text._Z9reductionPfS_i:
[----:B------:R-:W-:Y:S01]  /*0000*/  LDC R1, c[0x0][0x37c] ;  /* 0x0000df00ff017b82 */ /* 0x000fe20000000800 */
[----:B------:R-:W0:Y:S01]  /*0010*/  S2R R6, SR_TID.X ;  /* 0x0000000000067919 */ /* 0x000e220000002100 */
[----:B------:R-:W0:Y:S01]  /*0020*/  LDCU UR8, c[0x0][0x360] ;  /* 0x00006c00ff0877ac */ /* 0x000e220008000800 */
[----:B------:R-:W0:Y:S01]  /*0030*/  S2R R7, SR_CTAID.X ;  /* 0x0000000000077919 */ /* 0x000e220000002500 */
[----:B------:R-:W1:Y:S01]  /*0040*/  LDCU UR4, c[0x0][0x390] ;  /* 0x00007200ff0477ac */ /* 0x000e620008000800 */
[----:B------:R-:W2:Y:S01]  /*0050*/  LDCU.64 UR6, c[0x0][0x358] ;  /* 0x00006b00ff0677ac */ /* 0x000ea20008000a00 */
[----:B0-----:R-:W-:-:S05]  /*0060*/  IMAD R5, R7, UR8, R6 ;  /* 0x0000000807057c24 */ /* 0x001fca000f8e0206 */
[----:B-1----:R-:W-:-:S13]  /*0070*/  ISETP.GE.AND P1, PT, R5, UR4, PT ;  /* 0x0000000405007c0c */ /* 0x002fda000bf26270 */
[----:B------:R-:W0:Y:S02]  /*0080*/  @!P1 LDC.64 R2, c[0x0][0x380] ;  /* 0x0000e000ff029b82 */ /* 0x000e240000000a00 */
[----:B0-----:R-:W-:-:S06]  /*0090*/  @!P1 IMAD.WIDE R2, R5, 0x4, R2 ;  /* 0x0000000405029825 */ /* 0x001fcc00078e0202 */
[----:B--2---:R-:W2:Y:S01]  /*00a0*/  @!P1 LDG.E R3, desc[UR6][R2.64] ;  /* 0x0000000602039981 */ /* 0x004ea2000c1e1900 */
[----:B------:R-:W0:Y:S01]  /*00b0*/  S2UR UR5, SR_CgaCtaId ;  /* 0x00000000000579c3 */ /* 0x000e220000008800 */
[----:B------:R-:W-:Y:S01]  /*00c0*/  UMOV UR4, 0x400 ;  /* 0x0000040000047882 */ /* 0x000fe20000000000 */
[----:B------:R-:W-:Y:S01]  /*00d0*/  IMAD.U32 R4, RZ, RZ, UR8 ;  /* 0x00000008ff047e24 */ /* 0x000fe2000f8e00ff */
[----:B------:R-:W-:-:S04]  /*00e0*/  ISETP.NE.AND P0, PT, R6, RZ, PT ;  /* 0x000000ff0600720c */ /* 0x000fc80003f05270 */
[----:B------:R-:W-:Y:S01]  /*00f0*/  ISETP.GE.U32.AND P2, PT, R4, 0x2, PT ;  /* 0x000000020400780c */ /* 0x000fe20003f46070 */
[----:B0-----:R-:W-:-:S06]  /*0100*/  ULEA UR4, UR5, UR4, 0x18 ;  /* 0x0000000405047291 */ /* 0x001fcc000f8ec0ff */
[----:B------:R-:W-:-:S05]  /*0110*/  LEA R0, R6, UR4, 0x2 ;  /* 0x0000000406007c11 */ /* 0x000fca000f8e10ff */
[----:B--2---:R0:W-:Y:S04]  /*0120*/  @!P1 STS [R0], R3 ;  /* 0x0000000300009388 */ /* 0x0041e80000000800 */
[----:B------:R0:W-:Y:S01]  /*0130*/  @P1 STS [R0], RZ ;  /* 0x000000ff00001388 */ /* 0x0001e20000000800 */
[----:B------:R-:W-:Y:S05]  /*0140*/  @!P2 BRA `(.L_x_0) ;  /* 0x00000000002ca947 */ /* 0x000fea0003800000 */
.L_x_1:
[----:B------:R-:W-:Y:S01]  /*0150*/  BAR.SYNC.DEFER_BLOCKING 0x0 ;  /* 0x0000000000007b1d */ /* 0x000fe20000010000 */
[----:B------:R-:W-:-:S04]  /*0160*/  SHF.R.U32.HI R5, RZ, 0x1, R4 ;  /* 0x00000001ff057819 */ /* 0x000fc80000011604 */
[----:B------:R-:W-:-:S13]  /*0170*/  ISETP.GE.U32.AND P1, PT, R6, R5, PT ;  /* 0x000000050600720c */ /* 0x000fda0003f26070 */
[----:B------:R-:W-:Y:S01]  /*0180*/  @!P1 IMAD R2, R5, 0x4, R0 ;  /* 0x0000000405029824 */ /* 0x000fe200078e0200 */
[----:B0-----:R-:W-:Y:S05]  /*0190*/  @!P1 LDS R3, [R0] ;  /* 0x0000000000039984 */ /* 0x001fea0000000800 */
[----:B------:R-:W0:Y:S02]  /*01a0*/  @!P1 LDS R2, [R2] ;  /* 0x0000000002029984 */ /* 0x000e240000000800 */
[----:B0-----:R-:W-:-:S05]  /*01b0*/  @!P1 FADD R3, R2, R3 ;  /* 0x0000000302039221 */ /* 0x001fca0000000000 */
[----:B------:R1:W-:Y:S01]  /*01c0*/  @!P1 STS [R0], R3 ;  /* 0x0000000300009388 */ /* 0x0003e20000000800 */
[----:B------:R-:W-:Y:S01]  /*01d0*/  ISETP.GT.U32.AND P1, PT, R4, 0x3, PT ;  /* 0x000000030400780c */ /* 0x000fe20003f24070 */
[----:B------:R-:W-:-:S12]  /*01e0*/  IMAD.MOV.U32 R4, RZ, RZ, R5 ;  /* 0x000000ffff047224 */ /* 0x000fd800078e0005 */
[----:B-1----:R-:W-:Y:S05]  /*01f0*/  @P1 BRA `(.L_x_1) ;  /* 0xfffffffc00d41947 */ /* 0x002fea000383ffff */
.L_x_0:
[----:B------:R-:W-:Y:S05]  /*0200*/  @P0 EXIT ;  /* 0x000000000000094d */ /* 0x000fea0003800000 */
[----:B------:R-:W1:Y:S01]  /*0210*/  S2UR UR5, SR_CgaCtaId ;  /* 0x00000000000579c3 */ /* 0x000e620000008800 */
[----:B------:R-:W-:-:S07]  /*0220*/  UMOV UR4, 0x400 ;  /* 0x0000040000047882 */ /* 0x000fce0000000000 */
[----:B0-----:R-:W0:Y:S01]  /*0230*/  LDC.64 R2, c[0x0][0x388] ;  /* 0x0000e200ff027b82 */ /* 0x001e220000000a00 */
[----:B-1----:R-:W-:Y:S01]  /*0240*/  ULEA UR4, UR5, UR4, 0x18 ;  /* 0x0000000405047291 */ /* 0x002fe2000f8ec0ff */
[----:B0-----:R-:W-:-:S08]  /*0250*/  IMAD.WIDE.U32 R2, R7, 0x4, R2 ;  /* 0x0000000407027825 */ /* 0x001fd000078e0002 */
[----:B------:R-:W0:Y:S04]  /*0260*/  LDS R5, [UR4] ;  /* 0x00000004ff057984 */ /* 0x000e280008000800 */
[----:B0-----:R-:W-:Y:S01]  /*0270*/  STG.E desc[UR6][R2.64], R5 ;  /* 0x0000000502007986 */ /* 0x001fe2000c101906 */
[----:B------:R-:W-:Y:S05]  /*0280*/  EXIT ;  /* 0x000000000000794d */ /* 0x000fea0003800000 */
.L_x_2:
[----:B------:R-:W-:-:S00]  /*0290*/  BRA `(.L_x_2) ;  /* 0xfffffffc00fc7947 */ /* 0x000fc0000383ffff */
[----:B------:R-:W-:-:S00]  /*02a0*/  NOP ;  /* 0x0000000000007918 */ /* 0x000fc00000000000 */
        /* <DEDUP_REMOVED lines=13> */
.L_x_3:


//--------------------- .nv.shared._Z9reductionPfS_i --------------------------
	.section	.nv.shared._Z9reductionPfS_i,"aw",@nobits
	.sectionflags	@""
	.align	4
.nv.shared._Z9reductionPfS_i:
	.zero		5120


//--------------------- .nv.shared.reserved.0     --------------------------
	.section	.nv.shared.reserved.0,"aw",@nobits
	.weak		__nv_reservedSMEM_offset_0_alias
	.size		__nv_reservedSMEM_offset_0_alias, 0, 64
	.other		__nv_reservedSMEM_offset_0_alias,@"STO_CUDA_RESERVED_SHARED STV_DEFAULT"
__nv_reservedSMEM_offset_0_alias:
	.zero		0
	.zero		64


//--------------------- .nv.constant0._Z9reductionPfS_i --------------------------
	.section	.nv.constant0._Z9reductionPfS_i,"a",@progbits
	.sectionflags	@""
	.align	4
.nv.constant0._Z9reductionPfS_i:
	.zero		916


//--------------------- SYMBOLS --------------------------

	.type		.nv.reservedSmem.offset0,@object
	.size		.nv.reservedSmem.offset0,0x4
	.type		.nv.reservedSmem.cap,@object
	.size		.nv.reservedSmem.cap,0x4
